//
// Generated by NVIDIA NVVM Compiler
//
// Compiler Build ID: CL-36424714
// Cuda compilation tools, release 13.0, V13.0.88
// Based on NVVM 20.0.0
//

.version 9.0
.target sm_100
.address_size 64

	// .globl	_Z14batch_hadamardP7double2PiS1_ii

.visible .entry _Z14batch_hadamardP7double2PiS1_ii(
	.param .u64 .ptr .align 1 _Z14batch_hadamardP7double2PiS1_ii_param_0,
	.param .u64 .ptr .align 1 _Z14batch_hadamardP7double2PiS1_ii_param_1,
	.param .u64 .ptr .align 1 _Z14batch_hadamardP7double2PiS1_ii_param_2,
	.param .u32 _Z14batch_hadamardP7double2PiS1_ii_param_3,
	.param .u32 _Z14batch_hadamardP7double2PiS1_ii_param_4
)
{
	.reg .pred 	%p<3>;
	.reg .b32 	%r<22>;
	.reg .b64 	%rd<14>;
	.reg .b64 	%fd<13>;

	ld.param.u64 	%rd1, [_Z14batch_hadamardP7double2PiS1_ii_param_0];
	ld.param.u64 	%rd2, [_Z14batch_hadamardP7double2PiS1_ii_param_1];
	ld.param.u64 	%rd3, [_Z14batch_hadamardP7double2PiS1_ii_param_2];
	ld.param.u32 	%r5, [_Z14batch_hadamardP7double2PiS1_ii_param_3];
	ld.param.u32 	%r6, [_Z14batch_hadamardP7double2PiS1_ii_param_4];
	mov.u32 	%r7, %ctaid.x;
	mov.u32 	%r8, %ntid.x;
	mov.u32 	%r9, %tid.x;
	mad.lo.s32 	%r10, %r7, %r8, %r9;
	add.s32 	%r11, %r6, -1;
	mov.b32 	%r12, 1;
	shl.b32 	%r13, %r12, %r11;
	div.s32 	%r1, %r10, %r13;
	mul.lo.s32 	%r14, %r1, %r13;
	sub.s32 	%r2, %r10, %r14;
	setp.ge.s32 	%p1, %r1, %r5;
	@%p1 bra 	$L__BB0_3;
	cvta.to.global.u64 	%rd4, %rd2;
	cvta.to.global.u64 	%rd5, %rd3;
	mul.wide.s32 	%rd6, %r1, 4;
	add.s64 	%rd7, %rd4, %rd6;
	ld.global.u32 	%r15, [%rd7];
	add.s64 	%rd8, %rd5, %rd6;
	ld.global.u32 	%r16, [%rd8];
	mov.b32 	%r17, 1;
	shl.b32 	%r18, %r17, %r16;
	not.b32 	%r19, %r18;
	and.b32  	%r20, %r2, %r19;
	add.s32 	%r3, %r20, %r15;
	or.b32  	%r21, %r18, %r2;
	add.s32 	%r4, %r21, %r15;
	setp.ge.s32 	%p2, %r20, %r21;
	@%p2 bra 	$L__BB0_3;
	cvta.to.global.u64 	%rd9, %rd1;
	mul.wide.s32 	%rd10, %r3, 16;
	add.s64 	%rd11, %rd9, %rd10;
	ld.global.v2.f64 	{%fd1, %fd2}, [%rd11];
	mul.wide.s32 	%rd12, %r4, 16;
	add.s64 	%rd13, %rd9, %rd12;
	ld.global.v2.f64 	{%fd3, %fd4}, [%rd13];
	add.f64 	%fd5, %fd1, %fd3;
	mul.f64 	%fd6, %fd5, 0d3FE6A09E667F3BCD;
	add.f64 	%fd7, %fd2, %fd4;
	mul.f64 	%fd8, %fd7, 0d3FE6A09E667F3BCD;
	st.global.v2.f64 	[%rd11], {%fd6, %fd8};
	sub.f64 	%fd9, %fd1, %fd3;
	mul.f64 	%fd10, %fd9, 0d3FE6A09E667F3BCD;
	sub.f64 	%fd11, %fd2, %fd4;
	mul.f64 	%fd12, %fd11, 0d3FE6A09E667F3BCD;
	st.global.v2.f64 	[%rd13], {%fd10, %fd12};
$L__BB0_3:
	ret;

}
	// .globl	_Z12batch_t_gateP7double2PiS1_ii
.visible .entry _Z12batch_t_gateP7double2PiS1_ii(
	.param .u64 .ptr .align 1 _Z12batch_t_gateP7double2PiS1_ii_param_0,
	.param .u64 .ptr .align 1 _Z12batch_t_gateP7double2PiS1_ii_param_1,
	.param .u64 .ptr .align 1 _Z12batch_t_gateP7double2PiS1_ii_param_2,
	.param .u32 _Z12batch_t_gateP7double2PiS1_ii_param_3,
	.param .u32 _Z12batch_t_gateP7double2PiS1_ii_param_4
)
{
	.reg .pred 	%p<4>;
	.reg .b32 	%r<17>;
	.reg .b64 	%rd<13>;
	.reg .b64 	%fd<7>;

	ld.param.u64 	%rd1, [_Z12batch_t_gateP7double2PiS1_ii_param_0];
	ld.param.u64 	%rd2, [_Z12batch_t_gateP7double2PiS1_ii_param_1];
	ld.param.u64 	%rd3, [_Z12batch_t_gateP7double2PiS1_ii_param_2];
	ld.param.u32 	%r3, [_Z12batch_t_gateP7double2PiS1_ii_param_3];
	ld.param.u32 	%r4, [_Z12batch_t_gateP7double2PiS1_ii_param_4];
	mov.u32 	%r5, %ctaid.x;
	mov.u32 	%r6, %ntid.x;
	mov.u32 	%r7, %tid.x;
	mad.lo.s32 	%r8, %r5, %r6, %r7;
	mov.b32 	%r9, 1;
	shl.b32 	%r10, %r9, %r4;
	div.s32 	%r1, %r8, %r10;
	mul.lo.s32 	%r11, %r1, %r10;
	sub.s32 	%r2, %r8, %r11;
	setp.ge.s32 	%p1, %r1, %r3;
	@%p1 bra 	$L__BB1_3;
	cvta.to.global.u64 	%rd4, %rd3;
	mul.wide.s32 	%rd5, %r1, 4;
	add.s64 	%rd6, %rd4, %rd5;
	ld.global.u32 	%r12, [%rd6];
	shr.u32 	%r13, %r2, %r12;
	and.b32  	%r14, %r13, 1;
	setp.eq.b32 	%p2, %r14, 1;
	not.pred 	%p3, %p2;
	@%p3 bra 	$L__BB1_3;
	cvta.to.global.u64 	%rd7, %rd2;
	add.s64 	%rd9, %rd7, %rd5;
	ld.global.u32 	%r15, [%rd9];
	add.s32 	%r16, %r15, %r2;
	cvta.to.global.u64 	%rd10, %rd1;
	mul.wide.s32 	%rd11, %r16, 16;
	add.s64 	%rd12, %rd10, %rd11;
	ld.global.v2.f64 	{%fd1, %fd2}, [%rd12];
	mul.f64 	%fd3, %fd2, 0dBFE6A09E667F3BCD;
	fma.rn.f64 	%fd4, %fd1, 0d3FE6A09E667F3BCD, %fd3;
	mul.f64 	%fd5, %fd2, 0d3FE6A09E667F3BCD;
	fma.rn.f64 	%fd6, %fd1, 0d3FE6A09E667F3BCD, %fd5;
	st.global.v2.f64 	[%rd12], {%fd4, %fd6};
$L__BB1_3:
	ret;

}
	// .globl	_Z13batch_measureP7double2PdPiii
.visible .entry _Z13batch_measureP7double2PdPiii(
	.param .u64 .ptr .align 1 _Z13batch_measureP7double2PdPiii_param_0,
	.param .u64 .ptr .align 1 _Z13batch_measureP7double2PdPiii_param_1,
	.param .u64 .ptr .align 1 _Z13batch_measureP7double2PdPiii_param_2,
	.param .u32 _Z13batch_measureP7double2PdPiii_param_3,
	.param .u32 _Z13batch_measureP7double2PdPiii_param_4
)
{
	.reg .pred 	%p<2>;
	.reg .b32 	%r<16>;
	.reg .b64 	%rd<13>;
	.reg .b64 	%fd<5>;

	ld.param.u64 	%rd1, [_Z13batch_measureP7double2PdPiii_param_0];
	ld.param.u64 	%rd2, [_Z13batch_measureP7double2PdPiii_param_1];
	ld.param.u64 	%rd3, [_Z13batch_measureP7double2PdPiii_param_2];
	ld.param.u32 	%r4, [_Z13batch_measureP7double2PdPiii_param_3];
	ld.param.u32 	%r3, [_Z13batch_measureP7double2PdPiii_param_4];
	mov.u32 	%r5, %ctaid.x;
	mov.u32 	%r6, %ntid.x;
	mov.u32 	%r7, %tid.x;
	mad.lo.s32 	%r8, %r5, %r6, %r7;
	mov.b32 	%r9, 1;
	shl.b32 	%r10, %r9, %r3;
	div.s32 	%r1, %r8, %r10;
	mul.lo.s32 	%r11, %r1, %r10;
	sub.s32 	%r2, %r8, %r11;
	setp.ge.s32 	%p1, %r1, %r4;
	@%p1 bra 	$L__BB2_2;
	cvta.to.global.u64 	%rd4, %rd3;
	cvta.to.global.u64 	%rd5, %rd1;
	cvta.to.global.u64 	%rd6, %rd2;
	mul.wide.s32 	%rd7, %r1, 4;
	add.s64 	%rd8, %rd4, %rd7;
	ld.global.u32 	%r12, [%rd8];
	add.s32 	%r13, %r12, %r2;
	shl.b32 	%r14, %r1, %r3;
	add.s32 	%r15, %r14, %r2;
	mul.wide.s32 	%rd9, %r13, 16;
	add.s64 	%rd10, %rd5, %rd9;
	ld.global.v2.f64 	{%fd1, %fd2}, [%rd10];
	mul.f64 	%fd3, %fd2, %fd2;
	fma.rn.f64 	%fd4, %fd1, %fd1, %fd3;
	mul.wide.s32 	%rd11, %r15, 8;
	add.s64 	%rd12, %rd6, %rd11;
	st.global.f64 	[%rd12], %fd4;
$L__BB2_2:
	ret;

}
	// .globl	_Z10batch_initP7double2Piii
.visible .entry _Z10batch_initP7double2Piii(
	.param .u64 .ptr .align 1 _Z10batch_initP7double2Piii_param_0,
	.param .u64 .ptr .align 1 _Z10batch_initP7double2Piii_param_1,
	.param .u32 _Z10batch_initP7double2Piii_param_2,
	.param .u32 _Z10batch_initP7double2Piii_param_3
)
{
	.reg .pred 	%p<3>;
	.reg .b32 	%r<14>;
	.reg .b64 	%rd<9>;
	.reg .b64 	%fd<3>;

	ld.param.u64 	%rd1, [_Z10batch_initP7double2Piii_param_0];
	ld.param.u64 	%rd2, [_Z10batch_initP7double2Piii_param_1];
	ld.param.u32 	%r3, [_Z10batch_initP7double2Piii_param_2];
	ld.param.u32 	%r4, [_Z10batch_initP7double2Piii_param_3];
	mov.u32 	%r5, %ctaid.x;
	mov.u32 	%r6, %ntid.x;
	mov.u32 	%r7, %tid.x;
	mad.lo.s32 	%r8, %r5, %r6, %r7;
	mov.b32 	%r9, 1;
	shl.b32 	%r10, %r9, %r4;
	div.s32 	%r1, %r8, %r10;
	mul.lo.s32 	%r11, %r1, %r10;
	sub.s32 	%r2, %r8, %r11;
	setp.ge.s32 	%p1, %r1, %r3;
	@%p1 bra 	$L__BB3_2;
	cvta.to.global.u64 	%rd3, %rd2;
	cvta.to.global.u64 	%rd4, %rd1;
	mul.wide.s32 	%rd5, %r1, 4;
	add.s64 	%rd6, %rd3, %rd5;
	ld.global.u32 	%r12, [%rd6];
	add.s32 	%r13, %r12, %r2;
	setp.eq.s32 	%p2, %r2, 0;
	selp.f64 	%fd1, 0d3FF0000000000000, 0d0000000000000000, %p2;
	mul.wide.s32 	%rd7, %r13, 16;
	add.s64 	%rd8, %rd4, %rd7;
	mov.f64 	%fd2, 0d0000000000000000;
	st.global.v2.f64 	[%rd8], {%fd1, %fd2};
$L__BB3_2:
	ret;

}


// ===== COMPILED SASS (sm_100) =====

	.target	sm_100

	.elftype	@"ET_EXEC"


//--------------------- .note.nv.tkinfo           --------------------------
	.section	.note.nv.tkinfo,"",@"SHT_NOTE"
	.sectionflags	@"SHF_NOTE_NV_TKINFO"
	.tkinfo
        /*0018*/ 	.word	0x00000002
        /*0030*/ 	.string	""
        /*0030*/ 	.string	"ptxas"
        /*0030*/ 	.string	"Cuda compilation tools, release 13.0, V13.0.88"
        /*0030*/ 	.string	"Build cuda_13.0.r13.0/compiler.36424714_0"
        /*0030*/ 	.string	"-arch sm_100 -m 64 "



//--------------------- .note.nv.cuinfo           --------------------------
	.section	.note.nv.cuinfo,"",@"SHT_NOTE"
	.sectionflags	@"SHF_NOTE_NV_CUINFO"
        /*0018*/ 	.short	0x0002
        /*001a*/ 	.short	0x0064
        /*001c*/ 	.short	0x0082
	.zero		2


//--------------------- .nv.info                  --------------------------
	.section	.nv.info,"",@"SHT_CUDA_INFO"
	.align	4


	//----- nvinfo : EIATTR_REGCOUNT
	.align		4
        /*0000*/ 	.byte	0x04, 0x2f
        /*0002*/ 	.short	(.L_1 - .L_0)
	.align		4
.L_0:
        /*0004*/ 	.word	index@(_Z14batch_hadamardP7double2PiS1_ii)
        /*0008*/ 	.word	0x00000016


	//----- nvinfo : EIATTR_FRAME_SIZE
	.align		4
.L_1:
        /*000c*/ 	.byte	0x04, 0x11
        /*000e*/ 	.short	(.L_3 - .L_2)
	.align		4
.L_2:
        /*0010*/ 	.word	index@(_Z14batch_hadamardP7double2PiS1_ii)
        /*0014*/ 	.word	0x00000000


	//----- nvinfo : EIATTR_REGCOUNT
	.align		4
.L_3:
        /*0018*/ 	.byte	0x04, 0x2f
        /*001a*/ 	.short	(.L_5 - .L_4)
	.align		4
.L_4:
        /*001c*/ 	.word	index@(_Z12batch_t_gateP7double2PiS1_ii)
        /*0020*/ 	.word	0x00000012


	//----- nvinfo : EIATTR_FRAME_SIZE
	.align		4
.L_5:
        /*0024*/ 	.byte	0x04, 0x11
        /*0026*/ 	.short	(.L_7 - .L_6)
	.align		4
.L_6:
        /*0028*/ 	.word	index@(_Z12batch_t_gateP7double2PiS1_ii)
        /*002c*/ 	.word	0x00000000


	//----- nvinfo : EIATTR_REGCOUNT
	.align		4
.L_7:
        /*0030*/ 	.byte	0x04, 0x2f
        /*0032*/ 	.short	(.L_9 - .L_8)
	.align		4
.L_8:
        /*0034*/ 	.word	index@(_Z13batch_measureP7double2PdPiii)
        /*0038*/ 	.word	0x00000010


	//----- nvinfo : EIATTR_FRAME_SIZE
	.align		4
.L_9:
        /*003c*/ 	.byte	0x04, 0x11
        /*003e*/ 	.short	(.L_11 - .L_10)
	.align		4
.L_10:
        /*0040*/ 	.word	index@(_Z13batch_measureP7double2PdPiii)
        /*0044*/ 	.word	0x00000000


	//----- nvinfo : EIATTR_REGCOUNT
	.align		4
.L_11:
        /*0048*/ 	.byte	0x04, 0x2f
        /*004a*/ 	.short	(.L_13 - .L_12)
	.align		4
.L_12:
        /*004c*/ 	.word	index@(_Z10batch_initP7double2Piii)
        /*0050*/ 	.word	0x0000000e


	//----- nvinfo : EIATTR_FRAME_SIZE
	.align		4
.L_13:
        /*0054*/ 	.byte	0x04, 0x11
        /*0056*/ 	.short	(.L_15 - .L_14)
	.align		4
.L_14:
        /*0058*/ 	.word	index@(_Z10batch_initP7double2Piii)
        /*005c*/ 	.word	0x00000000


	//----- nvinfo : EIATTR_MIN_STACK_SIZE
	.align		4
.L_15:
        /*0060*/ 	.byte	0x04, 0x12
        /*0062*/ 	.short	(.L_17 - .L_16)
	.align		4
.L_16:
        /*0064*/ 	.word	index@(_Z10batch_initP7double2Piii)
        /*0068*/ 	.word	0x00000000


	//----- nvinfo : EIATTR_MIN_STACK_SIZE
	.align		4
.L_17:
        /*006c*/ 	.byte	0x04, 0x12
        /*006e*/ 	.short	(.L_19 - .L_18)
	.align		4
.L_18:
        /*0070*/ 	.word	index@(_Z13batch_measureP7double2PdPiii)
        /*0074*/ 	.word	0x00000000


	//----- nvinfo : EIATTR_MIN_STACK_SIZE
	.align		4
.L_19:
        /*0078*/ 	.byte	0x04, 0x12
        /*007a*/ 	.short	(.L_21 - .L_20)
	.align		4
.L_20:
        /*007c*/ 	.word	index@(_Z12batch_t_gateP7double2PiS1_ii)
        /*0080*/ 	.word	0x00000000


	//----- nvinfo : EIATTR_MIN_STACK_SIZE
	.align		4
.L_21:
        /*0084*/ 	.byte	0x04, 0x12
        /*0086*/ 	.short	(.L_23 - .L_22)
	.align		4
.L_22:
        /*0088*/ 	.word	index@(_Z14batch_hadamardP7double2PiS1_ii)
        /*008c*/ 	.word	0x00000000
.L_23:


//--------------------- .nv.compat                --------------------------
	.section	.nv.compat,"",@"SHT_CUDA_COMPAT_INFO"
	.align	4
        /*0000*/ 	.byte	0x02, 0x09, 0x00, 0x00, 0x02, 0x02, 0x01, 0x00, 0x02, 0x05, 0x05, 0x00, 0x03, 0x07, 0x01, 0x01
        /*0010*/ 	.byte	0x02, 0x03, 0x00, 0x00, 0x02, 0x06, 0x01, 0x00, 0x04, 0x0b, 0x08, 0x00, 0x01, 0x00, 0x00, 0x00
        /*0020*/ 	.byte	0x00, 0x00, 0x00, 0x00


//--------------------- .nv.info._Z10batch_initP7double2Piii --------------------------
	.section	.nv.info._Z10batch_initP7double2Piii,"",@"SHT_CUDA_INFO"
	.sectionflags	@""
	.align	4


	//----- nvinfo : EIATTR_CUDA_API_VERSION
	.align		4
        /*0000*/ 	.byte	0x04, 0x37
        /*0002*/ 	.short	(.L_25 - .L_24)
.L_24:
        /*0004*/ 	.word	0x00000082


	//----- nvinfo : EIATTR_KPARAM_INFO
	.align		4
.L_25:
        /*0008*/ 	.byte	0x04, 0x17
        /*000a*/ 	.short	(.L_27 - .L_26)
.L_26:
        /*000c*/ 	.word	0x00000000
        /*0010*/ 	.short	0x0003
        /*0012*/ 	.short	0x0014
        /*0014*/ 	.byte	0x00, 0xf0, 0x11, 0x00


	//----- nvinfo : EIATTR_KPARAM_INFO
	.align		4
.L_27:
        /*0018*/ 	.byte	0x04, 0x17
        /*001a*/ 	.short	(.L_29 - .L_28)
.L_28:
        /*001c*/ 	.word	0x00000000
        /*0020*/ 	.short	0x0002
        /*0022*/ 	.short	0x0010
        /*0024*/ 	.byte	0x00, 0xf0, 0x11, 0x00


	//----- nvinfo : EIATTR_KPARAM_INFO
	.align		4
.L_29:
        /*0028*/ 	.byte	0x04, 0x17
        /*002a*/ 	.short	(.L_31 - .L_30)
.L_30:
        /*002c*/ 	.word	0x00000000
        /*0030*/ 	.short	0x0001
        /*0032*/ 	.short	0x0008
        /*0034*/ 	.byte	0x00, 0xf5, 0x21, 0x00


	//----- nvinfo : EIATTR_KPARAM_INFO
	.align		4
.L_31:
        /*0038*/ 	.byte	0x04, 0x17
        /*003a*/ 	.short	(.L_33 - .L_32)
.L_32:
        /*003c*/ 	.word	0x00000000
        /*0040*/ 	.short	0x0000
        /*0042*/ 	.short	0x0000
        /*0044*/ 	.byte	0x00, 0xf5, 0x21, 0x00


	//----- nvinfo : EIATTR_SPARSE_MMA_MASK
	.align		4
.L_33:
        /*0048*/ 	.byte	0x03, 0x50
        /*004a*/ 	.short	0x0000


	//----- nvinfo : EIATTR_MAXREG_COUNT
	.align		4
        /*004c*/ 	.byte	0x03, 0x1b
        /*004e*/ 	.short	0x00ff


	//----- nvinfo : EIATTR_MERCURY_ISA_VERSION
	.align		4
        /*0050*/ 	.byte	0x03, 0x5f
        /*0052*/ 	.short	0x0101


	//----- nvinfo : EIATTR_VRC_CTA_INIT_COUNT
	.align		4
        /*0054*/ 	.byte	0x02, 0x4a
	.zero		1
	.zero		1


	//----- nvinfo : EIATTR_EXIT_INSTR_OFFSETS
	.align		4
        /*0058*/ 	.byte	0x04, 0x1c
        /*005a*/ 	.short	(.L_35 - .L_34)


	//   ....[0]....
.L_34:
        /*005c*/ 	.word	0x00000240


	//   ....[1]....
        /*0060*/ 	.word	0x00000330


	//----- nvinfo : EIATTR_CBANK_PARAM_SIZE
	.align		4
.L_35:
        /*0064*/ 	.byte	0x03, 0x19
        /*0066*/ 	.short	0x0018


	//----- nvinfo : EIATTR_PARAM_CBANK
	.align		4
        /*0068*/ 	.byte	0x04, 0x0a
        /*006a*/ 	.short	(.L_37 - .L_36)
	.align		4
.L_36:
        /*006c*/ 	.word	index@(.nv.constant0._Z10batch_initP7double2Piii)
        /*0070*/ 	.short	0x0380
        /*0072*/ 	.short	0x0018


	//----- nvinfo : EIATTR_SW_WAR
	.align		4
.L_37:
        /*0074*/ 	.byte	0x04, 0x36
        /*0076*/ 	.short	(.L_39 - .L_38)
.L_38:
        /*0078*/ 	.word	0x00000008
.L_39:


//--------------------- .nv.info._Z13batch_measureP7double2PdPiii --------------------------
	.section	.nv.info._Z13batch_measureP7double2PdPiii,"",@"SHT_CUDA_INFO"
	.sectionflags	@""
	.align	4


	//----- nvinfo : EIATTR_CUDA_API_VERSION
	.align		4
        /*0000*/ 	.byte	0x04, 0x37
        /*0002*/ 	.short	(.L_41 - .L_40)
.L_40:
        /*0004*/ 	.word	0x00000082


	//----- nvinfo : EIATTR_KPARAM_INFO
	.align		4
.L_41:
        /*0008*/ 	.byte	0x04, 0x17
        /*000a*/ 	.short	(.L_43 - .L_42)
.L_42:
        /*000c*/ 	.word	0x00000000
        /*0010*/ 	.short	0x0004
        /*0012*/ 	.short	0x001c
        /*0014*/ 	.byte	0x00, 0xf0, 0x11, 0x00


	//----- nvinfo : EIATTR_KPARAM_INFO
	.align		4
.L_43:
        /*0018*/ 	.byte	0x04, 0x17
        /*001a*/ 	.short	(.L_45 - .L_44)
.L_44:
        /*001c*/ 	.word	0x00000000
        /*0020*/ 	.short	0x0003
        /*0022*/ 	.short	0x0018
        /*0024*/ 	.byte	0x00, 0xf0, 0x11, 0x00


	//----- nvinfo : EIATTR_KPARAM_INFO
	.align		4
.L_45:
        /*0028*/ 	.byte	0x04, 0x17
        /*002a*/ 	.short	(.L_47 - .L_46)
.L_46:
        /*002c*/ 	.word	0x00000000
        /*0030*/ 	.short	0x0002
        /*0032*/ 	.short	0x0010
        /*0034*/ 	.byte	0x00, 0xf5, 0x21, 0x00


	//----- nvinfo : EIATTR_KPARAM_INFO
	.align		4
.L_47:
        /*0038*/ 	.byte	0x04, 0x17
        /*003a*/ 	.short	(.L_49 - .L_48)
.L_48:
        /*003c*/ 	.word	0x00000000
        /*0040*/ 	.short	0x0001
        /*0042*/ 	.short	0x0008
        /*0044*/ 	.byte	0x00, 0xf5, 0x21, 0x00


	//----- nvinfo : EIATTR_KPARAM_INFO
	.align		4
.L_49:
        /*0048*/ 	.byte	0x04, 0x17
        /*004a*/ 	.short	(.L_51 - .L_50)
.L_50:
        /*004c*/ 	.word	0x00000000
        /*0050*/ 	.short	0x0000
        /*0052*/ 	.short	0x0000
        /*0054*/ 	.byte	0x00, 0xf5, 0x21, 0x00


	//----- nvinfo : EIATTR_SPARSE_MMA_MASK
	.align		4
.L_51:
        /*0058*/ 	.byte	0x03, 0x50
        /*005a*/ 	.short	0x0000


	//----- nvinfo : EIATTR_MAXREG_COUNT
	.align		4
        /*005c*/ 	.byte	0x03, 0x1b
        /*005e*/ 	.short	0x00ff


	//----- nvinfo : EIATTR_MERCURY_ISA_VERSION
	.align		4
        /*0060*/ 	.byte	0x03, 0x5f
        /*0062*/ 	.short	0x0101


	//----- nvinfo : EIATTR_VRC_CTA_INIT_COUNT
	.align		4
        /*0064*/ 	.byte	0x02, 0x4a
	.zero		1
	.zero		1


	//----- nvinfo : EIATTR_EXIT_INSTR_OFFSETS
	.align		4
        /*0068*/ 	.byte	0x04, 0x1c
        /*006a*/ 	.short	(.L_53 - .L_52)


	//   ....[0]....
.L_52:
        /*006c*/ 	.word	0x00000240


	//   ....[1]....
        /*0070*/ 	.word	0x00000360


	//----- nvinfo : EIATTR_CBANK_PARAM_SIZE
	.align		4
.L_53:
        /*0074*/ 	.byte	0x03, 0x19
        /*0076*/ 	.short	0x0020


	//----- nvinfo : EIATTR_PARAM_CBANK
	.align		4
        /*0078*/ 	.byte	0x04, 0x0a
        /*007a*/ 	.short	(.L_55 - .L_54)
	.align		4
.L_54:
        /*007c*/ 	.word	index@(.nv.constant0._Z13batch_measureP7double2PdPiii)
        /*0080*/ 	.short	0x0380
        /*0082*/ 	.short	0x0020


	//----- nvinfo : EIATTR_SW_WAR
	.align		4
.L_55:
        /*0084*/ 	.byte	0x04, 0x36
        /*0086*/ 	.short	(.L_57 - .L_56)
.L_56:
        /*0088*/ 	.word	0x00000008
.L_57:


//--------------------- .nv.info._Z12batch_t_gateP7double2PiS1_ii --------------------------
	.section	.nv.info._Z12batch_t_gateP7double2PiS1_ii,"",@"SHT_CUDA_INFO"
	.sectionflags	@""
	.align	4


	//----- nvinfo : EIATTR_CUDA_API_VERSION
	.align		4
        /*0000*/ 	.byte	0x04, 0x37
        /*0002*/ 	.short	(.L_59 - .L_58)
.L_58:
        /*0004*/ 	.word	0x00000082


	//----- nvinfo : EIATTR_KPARAM_INFO
	.align		4
.L_59:
        /*0008*/ 	.byte	0x04, 0x17
        /*000a*/ 	.short	(.L_61 - .L_60)
.L_60:
        /*000c*/ 	.word	0x00000000
        /*0010*/ 	.short	0x0004
        /*0012*/ 	.short	0x001c
        /*0014*/ 	.byte	0x00, 0xf0, 0x11, 0x00


	//----- nvinfo : EIATTR_KPARAM_INFO
	.align		4
.L_61:
        /*0018*/ 	.byte	0x04, 0x17
        /*001a*/ 	.short	(.L_63 - .L_62)
.L_62:
        /*001c*/ 	.word	0x00000000
        /*0020*/ 	.short	0x0003
        /*0022*/ 	.short	0x0018
        /*0024*/ 	.byte	0x00, 0xf0, 0x11, 0x00


	//----- nvinfo : EIATTR_KPARAM_INFO
	.align		4
.L_63:
        /*0028*/ 	.byte	0x04, 0x17
        /*002a*/ 	.short	(.L_65 - .L_64)
.L_64:
        /*002c*/ 	.word	0x00000000
        /*0030*/ 	.short	0x0002
        /*0032*/ 	.short	0x0010
        /*0034*/ 	.byte	0x00, 0xf5, 0x21, 0x00


	//----- nvinfo : EIATTR_KPARAM_INFO
	.align		4
.L_65:
        /*0038*/ 	.byte	0x04, 0x17
        /*003a*/ 	.short	(.L_67 - .L_66)
.L_66:
        /*003c*/ 	.word	0x00000000
        /*0040*/ 	.short	0x0001
        /*0042*/ 	.short	0x0008
        /*0044*/ 	.byte	0x00, 0xf5, 0x21, 0x00


	//----- nvinfo : EIATTR_KPARAM_INFO
	.align		4
.L_67:
        /*0048*/ 	.byte	0x04, 0x17
        /*004a*/ 	.short	(.L_69 - .L_68)
.L_68:
        /*004c*/ 	.word	0x00000000
        /*0050*/ 	.short	0x0000
        /*0052*/ 	.short	0x0000
        /*0054*/ 	.byte	0x00, 0xf5, 0x21, 0x00


	//----- nvinfo : EIATTR_SPARSE_MMA_MASK
	.align		4
.L_69:
        /*0058*/ 	.byte	0x03, 0x50
        /*005a*/ 	.short	0x0000


	//----- nvinfo : EIATTR_MAXREG_COUNT
	.align		4
        /*005c*/ 	.byte	0x03, 0x1b
        /*005e*/ 	.short	0x00ff


	//----- nvinfo : EIATTR_MERCURY_ISA_VERSION
	.align		4
        /*0060*/ 	.byte	0x03, 0x5f
        /*0062*/ 	.short	0x0101


	//----- nvinfo : EIATTR_VRC_CTA_INIT_COUNT
	.align		4
        /*0064*/ 	.byte	0x02, 0x4a
	.zero		1
	.zero		1


	//----- nvinfo : EIATTR_EXIT_INSTR_OFFSETS
	.align		4
        /*0068*/ 	.byte	0x04, 0x1c
        /*006a*/ 	.short	(.L_71 - .L_70)


	//   ....[0]....
.L_70:
        /*006c*/ 	.word	0x00000240


	//   ....[1]....
        /*0070*/ 	.word	0x000002e0


	//   ....[2]....
        /*0074*/ 	.word	0x000003f0


	//----- nvinfo : EIATTR_CBANK_PARAM_SIZE
	.align		4
.L_71:
        /*0078*/ 	.byte	0x03, 0x19
        /*007a*/ 	.short	0x0020


	//----- nvinfo : EIATTR_PARAM_CBANK
	.align		4
        /*007c*/ 	.byte	0x04, 0x0a
        /*007e*/ 	.short	(.L_73 - .L_72)
	.align		4
.L_72:
        /*0080*/ 	.word	index@(.nv.constant0._Z12batch_t_gateP7double2PiS1_ii)
        /*0084*/ 	.short	0x0380
        /*0086*/ 	.short	0x0020


	//----- nvinfo : EIATTR_SW_WAR
	.align		4
.L_73:
        /*0088*/ 	.byte	0x04, 0x36
        /*008a*/ 	.short	(.L_75 - .L_74)
.L_74:
        /*008c*/ 	.word	0x00000008
.L_75:


//--------------------- .nv.info._Z14batch_hadamardP7double2PiS1_ii --------------------------
	.section	.nv.info._Z14batch_hadamardP7double2PiS1_ii,"",@"SHT_CUDA_INFO"
	.sectionflags	@""
	.align	4


	//----- nvinfo : EIATTR_CUDA_API_VERSION
	.align		4
        /*0000*/ 	.byte	0x04, 0x37
        /*0002*/ 	.short	(.L_77 - .L_76)
.L_76:
        /*0004*/ 	.word	0x00000082


	//----- nvinfo : EIATTR_KPARAM_INFO
	.align		4
.L_77:
        /*0008*/ 	.byte	0x04, 0x17
        /*000a*/ 	.short	(.L_79 - .L_78)
.L_78:
        /*000c*/ 	.word	0x00000000
        /*0010*/ 	.short	0x0004
        /*0012*/ 	.short	0x001c
        /*0014*/ 	.byte	0x00, 0xf0, 0x11, 0x00


	//----- nvinfo : EIATTR_KPARAM_INFO
	.align		4
.L_79:
        /*0018*/ 	.byte	0x04, 0x17
        /*001a*/ 	.short	(.L_81 - .L_80)
.L_80:
        /*001c*/ 	.word	0x00000000
        /*0020*/ 	.short	0x0003
        /*0022*/ 	.short	0x0018
        /*0024*/ 	.byte	0x00, 0xf0, 0x11, 0x00


	//----- nvinfo : EIATTR_KPARAM_INFO
	.align		4
.L_81:
        /*0028*/ 	.byte	0x04, 0x17
        /*002a*/ 	.short	(.L_83 - .L_82)
.L_82:
        /*002c*/ 	.word	0x00000000
        /*0030*/ 	.short	0x0002
        /*0032*/ 	.short	0x0010
        /*0034*/ 	.byte	0x00, 0xf5, 0x21, 0x00


	//----- nvinfo : EIATTR_KPARAM_INFO
	.align		4
.L_83:
        /*0038*/ 	.byte	0x04, 0x17
        /*003a*/ 	.short	(.L_85 - .L_84)
.L_84:
        /*003c*/ 	.word	0x00000000
        /*0040*/ 	.short	0x0001
        /*0042*/ 	.short	0x0008
        /*0044*/ 	.byte	0x00, 0xf5, 0x21, 0x00


	//----- nvinfo : EIATTR_KPARAM_INFO
	.align		4
.L_85:
        /*0048*/ 	.byte	0x04, 0x17
        /*004a*/ 	.short	(.L_87 - .L_86)
.L_86:
        /*004c*/ 	.word	0x00000000
        /*0050*/ 	.short	0x0000
        /*0052*/ 	.short	0x0000
        /*0054*/ 	.byte	0x00, 0xf5, 0x21, 0x00


	//----- nvinfo : EIATTR_SPARSE_MMA_MASK
	.align		4
.L_87:
        /*0058*/ 	.byte	0x03, 0x50
        /*005a*/ 	.short	0x0000


	//----- nvinfo : EIATTR_MAXREG_COUNT
	.align		4
        /*005c*/ 	.byte	0x03, 0x1b
        /*005e*/ 	.short	0x00ff


	//----- nvinfo : EIATTR_MERCURY_ISA_VERSION
	.align		4
        /*0060*/ 	.byte	0x03, 0x5f
        /*0062*/ 	.short	0x0101


	//----- nvinfo : EIATTR_VRC_CTA_INIT_COUNT
	.align		4
        /*0064*/ 	.byte	0x02, 0x4a
	.zero		1
	.zero		1


	//----- nvinfo : EIATTR_EXIT_INSTR_OFFSETS
	.align		4
        /*0068*/ 	.byte	0x04, 0x1c
        /*006a*/ 	.short	(.L_89 - .L_88)


	//   ....[0]....
.L_88:
        /*006c*/ 	.word	0x00000250


	//   ....[1]....
        /*0070*/ 	.word	0x00000330


	//   ....[2]....
        /*0074*/ 	.word	0x00000470


	//----- nvinfo : EIATTR_CBANK_PARAM_SIZE
	.align		4
.L_89:
        /*0078*/ 	.byte	0x03, 0x19
        /*007a*/ 	.short	0x0020


	//----- nvinfo : EIATTR_PARAM_CBANK
	.align		4
        /*007c*/ 	.byte	0x04, 0x0a
        /*007e*/ 	.short	(.L_91 - .L_90)
	.align		4
.L_90:
        /*0080*/ 	.word	index@(.nv.constant0._Z14batch_hadamardP7double2PiS1_ii)
        /*0084*/ 	.short	0x0380
        /*0086*/ 	.short	0x0020


	//----- nvinfo : EIATTR_SW_WAR
	.align		4
.L_91:
        /*0088*/ 	.byte	0x04, 0x36
        /*008a*/ 	.short	(.L_93 - .L_92)
.L_92:
        /*008c*/ 	.word	0x00000008
.L_93:


//--------------------- .nv.callgraph             --------------------------
	.section	.nv.callgraph,"",@"SHT_CUDA_CALLGRAPH"
	.align	4
	.sectionentsize	8
	.align		4
        /*0000*/ 	.word	0x00000000
	.align		4
        /*0004*/ 	.word	0xffffffff
	.align		4
        /*0008*/ 	.word	0x00000000
	.align		4
        /*000c*/ 	.word	0xfffffffe
	.align		4
        /*0010*/ 	.word	0x00000000
	.align		4
        /*0014*/ 	.word	0xfffffffd
	.align		4
        /*0018*/ 	.word	0x00000000
	.align		4
        /*001c*/ 	.word	0xfffffffc


//--------------------- .text._Z10batch_initP7double2Piii --------------------------
	.section	.text._Z10batch_initP7double2Piii,"ax",@progbits
	.align	128
        .global         _Z10batch_initP7double2Piii
        .type           _Z10batch_initP7double2Piii,@function
        .size           _Z10batch_initP7double2Piii,(.L_x_4 - _Z10batch_initP7double2Piii)
        .other          _Z10batch_initP7double2Piii,@"STO_CUDA_ENTRY STV_DEFAULT"
_Z10batch_initP7double2Piii:
.text._Z10batch_initP7double2Piii:
[----:B------:R-:W-:Y:S01]  /*0000*/  LDC R1, c[0x0][0x37c] ;  /* 0x0000df00ff017b82 */ /* 0x000fe20000000800 */
[----:B------:R-:W0:Y:S01]  /*0010*/  LDCU UR4, c[0x0][0x394] ;  /* 0x00007280ff0477ac */ /* 0x000e220008000800 */
[----:B------:R-:W-:Y:S01]  /*0020*/  IMAD.MOV.U32 R0, RZ, RZ, 0x1 ;  /* 0x00000001ff007424 */ /* 0x000fe200078e00ff */
[----:B------:R-:W1:Y:S05]  /*0030*/  S2R R6, SR_TID.X ;  /* 0x0000000000067919 */ /* 0x000e6a0000002100 */
[----:B------:R-:W1:Y:S01]  /*0040*/  LDC R7, c[0x0][0x360] ;  /* 0x0000d800ff077b82 */ /* 0x000e620000000800 */
[----:B0-----:R-:W-:-:S07]  /*0050*/  SHF.L.U32 R0, R0, UR4, RZ ;  /* 0x0000000400007c19 */ /* 0x001fce00080006ff */
[----:B------:R-:W1:Y:S01]  /*0060*/  S2UR UR4, SR_CTAID.X ;  /* 0x00000000000479c3 */ /* 0x000e620000002500 */
[----:B------:R-:W-:-:S04]  /*0070*/  IABS R5, R0 ;  /* 0x0000000000057213 */ /* 0x000fc80000000000 */
[----:B------:R-:W0:Y:S08]  /*0080*/  I2F.RP R4, R5 ;  /* 0x0000000500047306 */ /* 0x000e300000209400 */
[----:B0-----:R-:W0:Y:S01]  /*0090*/  MUFU.RCP R4, R4 ;  /* 0x0000000400047308 */ /* 0x001e220000001000 */
[----:B-1----:R-:W-:Y:S01]  /*00a0*/  IMAD R7, R7, UR4, R6 ;  /* 0x0000000407077c24 */ /* 0x002fe2000f8e0206 */
[----:B------:R-:W1:Y:S01]  /*00b0*/  LDCU UR4, c[0x0][0x390] ;  /* 0x00007200ff0477ac */ /* 0x000e620008000800 */
[----:B0-----:R-:W-:-:S03]  /*00c0*/  VIADD R2, R4, 0xffffffe ;  /* 0x0ffffffe04027836 */ /* 0x001fc60000000000 */
[----:B------:R-:W-:Y:S02]  /*00d0*/  IABS R4, R7 ;  /* 0x0000000700047213 */ /* 0x000fe40000000000 */
[----:B------:R0:W2:Y:S02]  /*00e0*/  F2I.FTZ.U32.TRUNC.NTZ R3, R2 ;  /* 0x0000000200037305 */ /* 0x0000a4000021f000 */
[----:B0-----:R-:W-:Y:S01]  /*00f0*/  IMAD.MOV.U32 R2, RZ, RZ, RZ ;  /* 0x000000ffff027224 */ /* 0x001fe200078e00ff */
[----:B--2---:R-:W-:-:S05]  /*0100*/  IADD3 R8, PT, PT, RZ, -R3, RZ ;  /* 0x80000003ff087210 */ /* 0x004fca0007ffe0ff */
[----:B------:R-:W-:-:S04]  /*0110*/  IMAD.MOV.U32 R6, RZ, RZ, R8 ;  /* 0x000000ffff067224 */ /* 0x000fc800078e0008 */
[----:B------:R-:W-:Y:S01]  /*0120*/  IMAD R9, R6, R5, RZ ;  /* 0x0000000506097224 */ /* 0x000fe200078e02ff */
[----:B------:R-:W-:-:S03]  /*0130*/  IABS R6, R0 ;  /* 0x0000000000067213 */ /* 0x000fc60000000000 */
[----:B------:R-:W-:Y:S01]  /*0140*/  IMAD.HI.U32 R3, R3, R9, R2 ;  /* 0x0000000903037227 */ /* 0x000fe200078e0002 */
[----:B------:R-:W-:-:S05]  /*0150*/  IADD3 R2, PT, PT, RZ, -R6, RZ ;  /* 0x80000006ff027210 */ /* 0x000fca0007ffe0ff */
[----:B------:R-:W-:-:S04]  /*0160*/  IMAD.HI.U32 R3, R3, R4, RZ ;  /* 0x0000000403037227 */ /* 0x000fc800078e00ff */
[----:B------:R-:W-:-:S05]  /*0170*/  IMAD R2, R3, R2, R4 ;  /* 0x0000000203027224 */ /* 0x000fca00078e0204 */
[----:B------:R-:W-:-:S13]  /*0180*/  ISETP.GT.U32.AND P2, PT, R5, R2, PT ;  /* 0x000000020500720c */ /* 0x000fda0003f44070 */
[----:B------:R-:W-:Y:S02]  /*0190*/  @!P2 IMAD.IADD R2, R2, 0x1, -R5 ;  /* 0x000000010202a824 */ /* 0x000fe400078e0a05 */
[----:B------:R-:W-:Y:S01]  /*01a0*/  @!P2 VIADD R3, R3, 0x1 ;  /* 0x000000010303a836 */ /* 0x000fe20000000000 */
[----:B------:R-:W-:Y:S02]  /*01b0*/  ISETP.NE.AND P2, PT, R0, RZ, PT ;  /* 0x000000ff0000720c */ /* 0x000fe40003f45270 */
[----:B------:R-:W-:Y:S02]  /*01c0*/  ISETP.GE.U32.AND P0, PT, R2, R5, PT ;  /* 0x000000050200720c */ /* 0x000fe40003f06070 */
[----:B------:R-:W-:-:S04]  /*01d0*/  LOP3.LUT R2, R7, R0, RZ, 0x3c, !PT ;  /* 0x0000000007027212 */ /* 0x000fc800078e3cff */
[----:B------:R-:W-:-:S07]  /*01e0*/  ISETP.GE.AND P1, PT, R2, RZ, PT ;  /* 0x000000ff0200720c */ /* 0x000fce0003f26270 */
[----:B------:R-:W-:-:S05]  /*01f0*/  @P0 IADD3 R3, PT, PT, R3, 0x1, RZ ;  /* 0x0000000103030810 */ /* 0x000fca0007ffe0ff */
[----:B------:R-:W-:-:S04]  /*0200*/  IMAD.MOV.U32 R9, RZ, RZ, R3 ;  /* 0x000000ffff097224 */ /* 0x000fc800078e0003 */
[----:B------:R-:W-:Y:S01]  /*0210*/  @!P1 IMAD.MOV R9, RZ, RZ, -R9 ;  /* 0x000000ffff099224 */ /* 0x000fe200078e0a09 */
[----:B------:R-:W-:-:S04]  /*0220*/  @!P2 LOP3.LUT R9, RZ, R0, RZ, 0x33, !PT ;  /* 0x00000000ff09a212 */ /* 0x000fc800078e33ff */
[----:B-1----:R-:W-:-:S13]  /*0230*/  ISETP.GE.AND P0, PT, R9, UR4, PT ;  /* 0x0000000409007c0c */ /* 0x002fda000bf06270 */
[----:B------:R-:W-:Y:S05]  /*0240*/  @P0 EXIT ;  /* 0x000000000000094d */ /* 0x000fea0003800000 */
[----:B------:R-:W0:Y:S01]  /*0250*/  LDC.64 R2, c[0x0][0x388] ;  /* 0x0000e200ff027b82 */ /* 0x000e220000000a00 */
[----:B------:R-:W1:Y:S07]  /*0260*/  LDCU.64 UR4, c[0x0][0x358] ;  /* 0x00006b00ff0477ac */ /* 0x000e6e0008000a00 */
[----:B------:R-:W2:Y:S01]  /*0270*/  LDC.64 R4, c[0x0][0x380] ;  /* 0x0000e000ff047b82 */ /* 0x000ea20000000a00 */
[----:B0-----:R-:W-:-:S06]  /*0280*/  IMAD.WIDE R2, R9, 0x4, R2 ;  /* 0x0000000409027825 */ /* 0x001fcc00078e0202 */
[----:B-1----:R-:W3:Y:S01]  /*0290*/  LDG.E R2, desc[UR4][R2.64] ;  /* 0x0000000402027981 */ /* 0x002ee2000c1e1900 */
[----:B------:R-:W-:Y:S01]  /*02a0*/  IADD3 R6, PT, PT, -R9, RZ, RZ ;  /* 0x000000ff09067210 */ /* 0x000fe20007ffe1ff */
[----:B------:R-:W-:Y:S01]  /*02b0*/  HFMA2 R8, -RZ, RZ, 0, 0 ;  /* 0x00000000ff087431 */ /* 0x000fe200000001ff */
[----:B------:R-:W-:-:S03]  /*02c0*/  CS2R R10, SRZ ;  /* 0x00000000000a7805 */ /* 0x000fc6000001ff00 */
[----:B------:R-:W-:-:S05]  /*02d0*/  IMAD R7, R0, R6, R7 ;  /* 0x0000000600077224 */ /* 0x000fca00078e0207 */
[----:B------:R-:W-:-:S04]  /*02e0*/  ISETP.NE.AND P0, PT, R7, RZ, PT ;  /* 0x000000ff0700720c */ /* 0x000fc80003f05270 */
[----:B------:R-:W-:Y:S01]  /*02f0*/  FSEL R9, RZ, 1.875, P0 ;  /* 0x3ff00000ff097808 */ /* 0x000fe20000000000 */
[----:B---3--:R-:W-:-:S04]  /*0300*/  IMAD.IADD R7, R7, 0x1, R2 ;  /* 0x0000000107077824 */ /* 0x008fc800078e0202 */
[----:B--2---:R-:W-:-:S05]  /*0310*/  IMAD.WIDE R4, R7, 0x10, R4 ;  /* 0x0000001007047825 */ /* 0x004fca00078e0204 */
[----:B------:R-:W-:Y:S01]  /*0320*/  STG.E.128 desc[UR4][R4.64], R8 ;  /* 0x0000000804007986 */ /* 0x000fe2000c101d04 */
[----:B------:R-:W-:Y:S05]  /*0330*/  EXIT ;  /* 0x000000000000794d */ /* 0x000fea0003800000 */
.L_x_0:
[----:B------:R-:W-:-:S00]  /*0340*/  BRA `(.L_x_0) ;  /* 0xfffffffc00fc7947 */ /* 0x000fc0000383ffff */
[----:B------:R-:W-:-:S00]  /*0350*/  NOP ;  /* 0x0000000000007918 */ /* 0x000fc00000000000 */
        /* <DEDUP_REMOVED lines=10> */
.L_x_4:


//--------------------- .text._Z13batch_measureP7double2PdPiii --------------------------
	.section	.text._Z13batch_measureP7double2PdPiii,"ax",@progbits
	.align	128
        .global         _Z13batch_measureP7double2PdPiii
        .type           _Z13batch_measureP7double2PdPiii,@function
        .size           _Z13batch_measureP7double2PdPiii,(.L_x_5 - _Z13batch_measureP7double2PdPiii)
        .other          _Z13batch_measureP7double2PdPiii,@"STO_CUDA_ENTRY STV_DEFAULT"
_Z13batch_measureP7double2PdPiii:
.text._Z13batch_measureP7double2PdPiii:
[----:B------:R-:W-:Y:S01]  /*0000*/  LDC R1, c[0x0][0x37c] ;  /* 0x0000df00ff017b82 */ /* 0x000fe20000000800 */
[----:B------:R-:W0:Y:S01]  /*0010*/  LDCU UR6, c[0x0][0x39c] ;  /* 0x00007380ff0677ac */ /* 0x000e220008000800 */
[----:B------:R-:W-:Y:S01]  /*0020*/  IMAD.MOV.U32 R0, RZ, RZ, 0x1 ;  /* 0x00000001ff007424 */ /* 0x000fe200078e00ff */
[----:B------:R-:W1:Y:S05]  /*0030*/  S2R R6, SR_TID.X ;  /* 0x0000000000067919 */ /* 0x000e6a0000002100 */
[----:B------:R-:W1:Y:S08]  /*0040*/  S2UR UR4, SR_CTAID.X ;  /* 0x00000000000479c3 */ /* 0x000e700000002500 */
[----:B------:R-:W1:Y:S01]  /*0050*/  LDC R7, c[0x0][0x360] ;  /* 0x0000d800ff077b82 */ /* 0x000e620000000800 */
[----:B0-----:R-:W-:-:S04]  /*0060*/  SHF.L.U32 R0, R0, UR6, RZ ;  /* 0x0000000600007c19 */ /* 0x001fc800080006ff */
[----:B------:R-:W-:-:S04]  /*0070*/  IABS R5, R0 ;  /* 0x0000000000057213 */ /* 0x000fc80000000000 */
[----:B------:R-:W0:Y:S01]  /*0080*/  I2F.RP R4, R5 ;  /* 0x0000000500047306 */ /* 0x000e220000209400 */
[----:B-1----:R-:W-:Y:S01]  /*0090*/  IMAD R7, R7, UR4, R6 ;  /* 0x0000000407077c24 */ /* 0x002fe2000f8e0206 */
[----:B------:R-:W1:Y:S06]  /*00a0*/  LDCU UR4, c[0x0][0x398] ;  /* 0x00007300ff0477ac */ /* 0x000e6c0008000800 */
[----:B0-----:R-:W0:Y:S02]  /*00b0*/  MUFU.RCP R4, R4 ;  /* 0x0000000400047308 */ /* 0x001e240000001000 */
[----:B0-----:R-:W-:Y:S01]  /*00c0*/  VIADD R2, R4, 0xffffffe ;  /* 0x0ffffffe04027836 */ /* 0x001fe20000000000 */
[----:B------:R-:W-:-:S05]  /*00d0*/  IABS R4, R7 ;  /* 0x0000000700047213 */ /* 0x000fca0000000000 */
[----:B------:R0:W2:Y:S02]  /*00e0*/  F2I.FTZ.U32.TRUNC.NTZ R3, R2 ;  /* 0x0000000200037305 */ /* 0x0000a4000021f000 */
[----:B0-----:R-:W-:Y:S01]  /*00f0*/  HFMA2 R2, -RZ, RZ, 0, 0 ;  /* 0x00000000ff027431 */ /* 0x001fe200000001ff */
[----:B--2---:R-:W-:-:S05]  /*0100*/  IADD3 R8, PT, PT, RZ, -R3, RZ ;  /* 0x80000003ff087210 */ /* 0x004fca0007ffe0ff */
[----:B------:R-:W-:-:S04]  /*0110*/  IMAD.MOV.U32 R6, RZ, RZ, R8 ;  /* 0x000000ffff067224 */ /* 0x000fc800078e0008 */
[----:B------:R-:W-:Y:S01]  /*0120*/  IMAD R9, R6, R5, RZ ;  /* 0x0000000506097224 */ /* 0x000fe200078e02ff */
[----:B------:R-:W-:-:S03]  /*0130*/  IABS R6, R0 ;  /* 0x0000000000067213 */ /* 0x000fc60000000000 */
[----:B------:R-:W-:-:S04]  /*0140*/  IMAD.HI.U32 R3, R3, R9, R2 ;  /* 0x0000000903037227 */ /* 0x000fc800078e0002 */
[----:B------:R-:W-:Y:S02]  /*0150*/  IMAD.MOV R2, RZ, RZ, -R6 ;  /* 0x000000ffff027224 */ /* 0x000fe400078e0a06 */
[----:B------:R-:W-:-:S04]  /*0160*/  IMAD.HI.U32 R3, R3, R4, RZ ;  /* 0x0000000403037227 */ /* 0x000fc800078e00ff */
[----:B------:R-:W-:-:S05]  /*0170*/  IMAD R2, R3, R2, R4 ;  /* 0x0000000203027224 */ /* 0x000fca00078e0204 */
[----:B------:R-:W-:-:S13]  /*0180*/  ISETP.GT.U32.AND P2, PT, R5, R2, PT ;  /* 0x000000020500720c */ /* 0x000fda0003f44070 */
[-C--:B------:R-:W-:Y:S01]  /*0190*/  @!P2 IADD3 R2, PT, PT, R2, -R5.reuse, RZ ;  /* 0x800000050202a210 */ /* 0x080fe20007ffe0ff */
[----:B------:R-:W-:Y:S01]  /*01a0*/  @!P2 VIADD R3, R3, 0x1 ;  /* 0x000000010303a836 */ /* 0x000fe20000000000 */
[----:B------:R-:W-:Y:S02]  /*01b0*/  ISETP.NE.AND P2, PT, R0, RZ, PT ;  /* 0x000000ff0000720c */ /* 0x000fe40003f45270 */
[----:B------:R-:W-:Y:S02]  /*01c0*/  ISETP.GE.U32.AND P0, PT, R2, R5, PT ;  /* 0x000000050200720c */ /* 0x000fe40003f06070 */
[----:B------:R-:W-:-:S04]  /*01d0*/  LOP3.LUT R2, R7, R0, RZ, 0x3c, !PT ;  /* 0x0000000007027212 */ /* 0x000fc800078e3cff */
[----:B------:R-:W-:-:S07]  /*01e0*/  ISETP.GE.AND P1, PT, R2, RZ, PT ;  /* 0x000000ff0200720c */ /* 0x000fce0003f26270 */
[----:B------:R-:W-:-:S05]  /*01f0*/  @P0 IADD3 R3, PT, PT, R3, 0x1, RZ ;  /* 0x0000000103030810 */ /* 0x000fca0007ffe0ff */
[----:B------:R-:W-:-:S05]  /*0200*/  IMAD.MOV.U32 R11, RZ, RZ, R3 ;  /* 0x000000ffff0b7224 */ /* 0x000fca00078e0003 */
[----:B------:R-:W-:Y:S02]  /*0210*/  @!P1 IADD3 R11, PT, PT, -R11, RZ, RZ ;  /* 0x000000ff0b0b9210 */ /* 0x000fe40007ffe1ff */
[----:B------:R-:W-:-:S04]  /*0220*/  @!P2 LOP3.LUT R11, RZ, R0, RZ, 0x33, !PT ;  /* 0x00000000ff0ba212 */ /* 0x000fc800078e33ff */
[----:B-1----:R-:W-:-:S13]  /*0230*/  ISETP.GE.AND P0, PT, R11, UR4, PT ;  /* 0x000000040b007c0c */ /* 0x002fda000bf06270 */
[----:B------:R-:W-:Y:S05]  /*0240*/  @P0 EXIT ;  /* 0x000000000000094d */ /* 0x000fea0003800000 */
[----:B------:R-:W0:Y:S01]  /*0250*/  LDC.64 R2, c[0x0][0x390] ;  /* 0x0000e400ff027b82 */ /* 0x000e220000000a00 */
[----:B------:R-:W1:Y:S07]  /*0260*/  LDCU.64 UR4, c[0x0][0x358] ;  /* 0x00006b00ff0477ac */ /* 0x000e6e0008000a00 */
[----:B------:R-:W2:Y:S01]  /*0270*/  LDC.64 R4, c[0x0][0x380] ;  /* 0x0000e000ff047b82 */ /* 0x000ea20000000a00 */
[----:B------:R-:W-:-:S07]  /*0280*/  IMAD.MOV R6, RZ, RZ, -R11 ;  /* 0x000000ffff067224 */ /* 0x000fce00078e0a0b */
[----:B------:R-:W3:Y:S01]  /*0290*/  LDC.64 R8, c[0x0][0x388] ;  /* 0x0000e200ff087b82 */ /* 0x000ee20000000a00 */
[----:B0-----:R-:W-:-:S06]  /*02a0*/  IMAD.WIDE R2, R11, 0x4, R2 ;  /* 0x000000040b027825 */ /* 0x001fcc00078e0202 */
[----:B-1----:R-:W4:Y:S01]  /*02b0*/  LDG.E R2, desc[UR4][R2.64] ;  /* 0x0000000402027981 */ /* 0x002f22000c1e1900 */
[----:B------:R-:W-:-:S05]  /*02c0*/  IMAD R13, R0, R6, R7 ;  /* 0x00000006000d7224 */ /* 0x000fca00078e0207 */
[----:B----4-:R-:W-:-:S05]  /*02d0*/  IADD3 R7, PT, PT, R13, R2, RZ ;  /* 0x000000020d077210 */ /* 0x010fca0007ffe0ff */
[----:B--2---:R-:W-:-:S06]  /*02e0*/  IMAD.WIDE R4, R7, 0x10, R4 ;  /* 0x0000001007047825 */ /* 0x004fcc00078e0204 */
[----:B------:R-:W2:Y:S01]  /*02f0*/  LDG.E.128 R4, desc[UR4][R4.64] ;  /* 0x0000000404047981 */ /* 0x000ea2000c1e1d00 */
[----:B------:R-:W-:-:S05]  /*0300*/  SHF.L.U32 R0, R11, UR6, RZ ;  /* 0x000000060b007c19 */ /* 0x000fca00080006ff */
[----:B------:R-:W-:-:S04]  /*0310*/  IMAD.IADD R11, R13, 0x1, R0 ;  /* 0x000000010d0b7824 */ /* 0x000fc800078e0200 */
[----:B---3--:R-:W-:Y:S01]  /*0320*/  IMAD.WIDE R2, R11, 0x8, R8 ;  /* 0x000000080b027825 */ /* 0x008fe200078e0208 */
[----:B--2---:R-:W-:-:S08]  /*0330*/  DMUL R6, R6, R6 ;  /* 0x0000000606067228 */ /* 0x004fd00000000000 */
[----:B------:R-:W-:-:S07]  /*0340*/  DFMA R6, R4, R4, R6 ;  /* 0x000000040406722b */ /* 0x000fce0000000006 */
[----:B------:R-:W-:Y:S01]  /*0350*/  STG.E.64 desc[UR4][R2.64], R6 ;  /* 0x0000000602007986 */ /* 0x000fe2000c101b04 */
[----:B------:R-:W-:Y:S05]  /*0360*/  EXIT ;  /* 0x000000000000794d */ /* 0x000fea0003800000 */
.L_x_1:
        /* <DEDUP_REMOVED lines=9> */
.L_x_5:


//--------------------- .text._Z12batch_t_gateP7double2PiS1_ii --------------------------
	.section	.text._Z12batch_t_gateP7double2PiS1_ii,"ax",@progbits
	.align	128
        .global         _Z12batch_t_gateP7double2PiS1_ii
        .type           _Z12batch_t_gateP7double2PiS1_ii,@function
        .size           _Z12batch_t_gateP7double2PiS1_ii,(.L_x_6 - _Z12batch_t_gateP7double2PiS1_ii)
        .other          _Z12batch_t_gateP7double2PiS1_ii,@"STO_CUDA_ENTRY STV_DEFAULT"
_Z12batch_t_gateP7double2PiS1_ii:
.text._Z12batch_t_gateP7double2PiS1_ii:
        /* <DEDUP_REMOVED lines=38> */
[----:B------:R-:W1:Y:S01]  /*0260*/  LDCU.64 UR4, c[0x0][0x358] ;  /* 0x00006b00ff0477ac */ /* 0x000e620008000a00 */
[----:B0-----:R-:W-:-:S06]  /*0270*/  IMAD.WIDE R2, R7, 0x4, R2 ;  /* 0x0000000407027825 */ /* 0x001fcc00078e0202 */
[----:B-1----:R-:W2:Y:S01]  /*0280*/  LDG.E R2, desc[UR4][R2.64] ;  /* 0x0000000402027981 */ /* 0x002ea2000c1e1900 */
[----:B------:R-:W-:-:S04]  /*0290*/  IMAD.MOV R4, RZ, RZ, -R7 ;  /* 0x000000ffff047224 */ /* 0x000fc800078e0a07 */
[----:B------:R-:W-:-:S05]  /*02a0*/  IMAD R9, R0, R4, R5 ;  /* 0x0000000400097224 */ /* 0x000fca00078e0205 */
[----:B--2---:R-:W-:-:S04]  /*02b0*/  SHF.R.U32.HI R0, RZ, R2, R9 ;  /* 0x00000002ff007219 */ /* 0x004fc80000011609 */
[----:B------:R-:W-:-:S04]  /*02c0*/  LOP3.LUT R0, R0, 0x1, RZ, 0xc0, !PT ;  /* 0x0000000100007812 */ /* 0x000fc800078ec0ff */
[----:B------:R-:W-:-:S13]  /*02d0*/  ISETP.NE.U32.AND P0, PT, R0, 0x1, PT ;  /* 0x000000010000780c */ /* 0x000fda0003f05070 */
[----:B------:R-:W-:Y:S05]  /*02e0*/  @P0 EXIT ;  /* 0x000000000000094d */ /* 0x000fea0003800000 */
[----:B------:R-:W0:Y:S08]  /*02f0*/  LDC.64 R2, c[0x0][0x388] ;  /* 0x0000e200ff027b82 */ /* 0x000e300000000a00 */
[----:B------:R-:W1:Y:S01]  /*0300*/  LDC.64 R4, c[0x0][0x380] ;  /* 0x0000e000ff047b82 */ /* 0x000e620000000a00 */
[----:B0-----:R-:W-:-:S06]  /*0310*/  IMAD.WIDE R2, R7, 0x4, R2 ;  /* 0x0000000407027825 */ /* 0x001fcc00078e0202 */
[----:B------:R-:W2:Y:S02]  /*0320*/  LDG.E R2, desc[UR4][R2.64] ;  /* 0x0000000402027981 */ /* 0x000ea4000c1e1900 */
[----:B--2---:R-:W-:-:S05]  /*0330*/  IADD3 R7, PT, PT, R9, R2, RZ ;  /* 0x0000000209077210 */ /* 0x004fca0007ffe0ff */
[----:B-1----:R-:W-:-:S05]  /*0340*/  IMAD.WIDE R4, R7, 0x10, R4 ;  /* 0x0000001007047825 */ /* 0x002fca00078e0204 */
[----:B------:R-:W2:Y:S01]  /*0350*/  LDG.E.128 R8, desc[UR4][R4.64] ;  /* 0x0000000404087981 */ /* 0x000ea2000c1e1d00 */
[----:B------:R-:W-:Y:S01]  /*0360*/  UMOV UR6, 0x667f3bcd ;  /* 0x667f3bcd00067882 */ /* 0x000fe20000000000 */
[----:B------:R-:W-:Y:S01]  /*0370*/  UMOV UR7, 0x3fe6a09e ;  /* 0x3fe6a09e00077882 */ /* 0x000fe20000000000 */
[----:B------:R-:W-:Y:S01]  /*0380*/  UMOV UR8, 0x667f3bcd ;  /* 0x667f3bcd00087882 */ /* 0x000fe20000000000 */
[----:B------:R-:W-:Y:S01]  /*0390*/  UMOV UR9, 0x3fe6a09e ;  /* 0x3fe6a09e00097882 */ /* 0x000fe20000000000 */
[C---:B--2---:R-:W-:Y:S02]  /*03a0*/  DMUL R6, R10.reuse, -UR6 ;  /* 0x800000060a067c28 */ /* 0x044fe40008000000 */
[----:B------:R-:W-:-:S06]  /*03b0*/  DMUL R14, R10, UR8 ;  /* 0x000000080a0e7c28 */ /* 0x000fcc0008000000 */
[C---:B------:R-:W-:Y:S02]  /*03c0*/  DFMA R12, R8.reuse, UR8, R6 ;  /* 0x00000008080c7c2b */ /* 0x040fe40008000006 */
[----:B------:R-:W-:-:S07]  /*03d0*/  DFMA R14, R8, UR8, R14 ;  /* 0x00000008080e7c2b */ /* 0x000fce000800000e */
[----:B------:R-:W-:Y:S01]  /*03e0*/  STG.E.128 desc[UR4][R4.64], R12 ;  /* 0x0000000c04007986 */ /* 0x000fe2000c101d04 */
[----:B------:R-:W-:Y:S05]  /*03f0*/  EXIT ;  /* 0x000000000000794d */ /* 0x000fea0003800000 */
.L_x_2:
        /* <DEDUP_REMOVED lines=16> */
.L_x_6:


//--------------------- .text._Z14batch_hadamardP7double2PiS1_ii --------------------------
	.section	.text._Z14batch_hadamardP7double2PiS1_ii,"ax",@progbits
	.align	128
        .global         _Z14batch_hadamardP7double2PiS1_ii
        .type           _Z14batch_hadamardP7double2PiS1_ii,@function
        .size           _Z14batch_hadamardP7double2PiS1_ii,(.L_x_7 - _Z14batch_hadamardP7double2PiS1_ii)
        .other          _Z14batch_hadamardP7double2PiS1_ii,@"STO_CUDA_ENTRY STV_DEFAULT"
_Z14batch_hadamardP7double2PiS1_ii:
.text._Z14batch_hadamardP7double2PiS1_ii:
[----:B------:R-:W-:Y:S01]  /*0000*/  LDC R1, c[0x0][0x37c] ;  /* 0x0000df00ff017b82 */ /* 0x000fe20000000800 */
[----:B------:R-:W0:Y:S01]  /*0010*/  LDCU UR4, c[0x0][0x39c] ;  /* 0x00007380ff0477ac */ /* 0x000e220008000800 */
[----:B------:R-:W-:Y:S01]  /*0020*/  IMAD.MOV.U32 R0, RZ, RZ, 0x1 ;  /* 0x00000001ff007424 */ /* 0x000fe200078e00ff */
[----:B------:R-:W1:Y:S05]  /*0030*/  S2R R8, SR_TID.X ;  /* 0x0000000000087919 */ /* 0x000e6a0000002100 */
[----:B------:R-:W1:Y:S01]  /*0040*/  LDC R3, c[0x0][0x360] ;  /* 0x0000d800ff037b82 */ /* 0x000e620000000800 */
[----:B0-----:R-:W-:-:S06]  /*0050*/  UIADD3 UR4, UPT, UPT, UR4, -0x1, URZ ;  /* 0xffffffff04047890 */ /* 0x001fcc000fffe0ff */
[----:B------:R-:W-:-:S04]  /*0060*/  SHF.L.U32 R2, R0, UR4, RZ ;  /* 0x0000000400027c19 */ /* 0x000fc800080006ff */
[----:B------:R-:W-:Y:S01]  /*0070*/  IABS R7, R2 ;  /* 0x0000000200077213 */ /* 0x000fe20000000000 */
[----:B------:R-:W1:Y:S03]  /*0080*/  S2UR UR4, SR_CTAID.X ;  /* 0x00000000000479c3 */ /* 0x000e660000002500 */
        /* <DEDUP_REMOVED lines=17> */
[----:B------:R-:W-:Y:S01]  /*01a0*/  @!P2 IMAD.IADD R4, R4, 0x1, -R7 ;  /* 0x000000010404a824 */ /* 0x000fe200078e0a07 */
[----:B------:R-:W-:Y:S02]  /*01b0*/  @!P2 IADD3 R5, PT, PT, R5, 0x1, RZ ;  /* 0x000000010505a810 */ /* 0x000fe40007ffe0ff */
[----:B------:R-:W-:Y:S02]  /*01c0*/  ISETP.NE.AND P2, PT, R2, RZ, PT ;  /* 0x000000ff0200720c */ /* 0x000fe40003f45270 */
[----:B------:R-:W-:Y:S02]  /*01d0*/  ISETP.GE.U32.AND P0, PT, R4, R7, PT ;  /* 0x000000070400720c */ /* 0x000fe40003f06070 */
[----:B------:R-:W-:-:S04]  /*01e0*/  LOP3.LUT R4, R3, R2, RZ, 0x3c, !PT ;  /* 0x0000000203047212 */ /* 0x000fc800078e3cff */
[----:B------:R-:W-:-:S07]  /*01f0*/  ISETP.GE.AND P1, PT, R4, RZ, PT ;  /* 0x000000ff0400720c */ /* 0x000fce0003f26270 */
[----:B------:R-:W-:-:S05]  /*0200*/  @P0 VIADD R5, R5, 0x1 ;  /* 0x0000000105050836 */ /* 0x000fca0000000000 */
[----:B------:R-:W-:-:S05]  /*0210*/  MOV R9, R5 ;  /* 0x0000000500097202 */ /* 0x000fca0000000f00 */
        /* <DEDUP_REMOVED lines=9> */
[----:B--2---:R-:W-:-:S06]  /*02b0*/  IMAD.WIDE R4, R9, 0x4, R4 ;  /* 0x0000000409047825 */ /* 0x004fcc00078e0204 */
[----:B------:R0:W5:Y:S01]  /*02c0*/  LDG.E R4, desc[UR4][R4.64] ;  /* 0x0000000404047981 */ /* 0x000162000c1e1900 */
[----:B------:R-:W-:-:S05]  /*02d0*/  IADD3 R8, PT, PT, -R9, RZ, RZ ;  /* 0x000000ff09087210 */ /* 0x000fca0007ffe1ff */
[----:B------:R-:W-:Y:S01]  /*02e0*/  IMAD R9, R2, R8, R3 ;  /* 0x0000000802097224 */ /* 0x000fe200078e0203 */
[----:B---3--:R-:W-:-:S04]  /*02f0*/  SHF.L.U32 R0, R0, R7, RZ ;  /* 0x0000000700007219 */ /* 0x008fc800000006ff */
[----:B------:R-:W-:Y:S02]  /*0300*/  LOP3.LUT R3, R9, R0, RZ, 0x30, !PT ;  /* 0x0000000009037212 */ /* 0x000fe400078e30ff */
[----:B------:R-:W-:-:S04]  /*0310*/  LOP3.LUT R0, R0, R9, RZ, 0xfc, !PT ;  /* 0x0000000900007212 */ /* 0x000fc800078efcff */
[----:B------:R-:W-:-:S13]  /*0320*/  ISETP.GE.AND P0, PT, R3, R0, PT ;  /* 0x000000000300720c */ /* 0x000fda0003f06270 */
[----:B0-----:R-:W-:Y:S05]  /*0330*/  @P0 EXIT ;  /* 0x000000000000094d */ /* 0x001fea0003800000 */
[----:B------:R-:W0:Y:S01]  /*0340*/  LDC.64 R12, c[0x0][0x380] ;  /* 0x0000e000ff0c7b82 */ /* 0x000e220000000a00 */
[C---:B-----5:R-:W-:Y:S01]  /*0350*/  IMAD.IADD R3, R4.reuse, 0x1, R3 ;  /* 0x0000000104037824 */ /* 0x060fe200078e0203 */
[----:B------:R-:W-:-:S03]  /*0360*/  IADD3 R5, PT, PT, R4, R0, RZ ;  /* 0x0000000004057210 */ /* 0x000fc60007ffe0ff */
[----:B0-----:R-:W-:-:S04]  /*0370*/  IMAD.WIDE R2, R3, 0x10, R12 ;  /* 0x0000001003027825 */ /* 0x001fc800078e020c */
[----:B------:R-:W-:Y:S01]  /*0380*/  IMAD.WIDE R12, R5, 0x10, R12 ;  /* 0x00000010050c7825 */ /* 0x000fe200078e020c */
[----:B------:R-:W2:Y:S04]  /*0390*/  LDG.E.128 R8, desc[UR4][R2.64] ;  /* 0x0000000402087981 */ /* 0x000ea8000c1e1d00 */
[----:B------:R-:W2:Y:S01]  /*03a0*/  LDG.E.128 R4, desc[UR4][R12.64] ;  /* 0x000000040c047981 */ /* 0x000ea2000c1e1d00 */
[----:B------:R-:W-:Y:S01]  /*03b0*/  UMOV UR6, 0x667f3bcd ;  /* 0x667f3bcd00067882 */ /* 0x000fe20000000000 */
[----:B------:R-:W-:Y:S01]  /*03c0*/  UMOV UR7, 0x3fe6a09e ;  /* 0x3fe6a09e00077882 */ /* 0x000fe20000000000 */
[C-C-:B--2---:R-:W-:Y:S02]  /*03d0*/  DADD R14, R8.reuse, R4.reuse ;  /* 0x00000000080e7229 */ /* 0x144fe40000000004 */
[----:B------:R-:W-:-:S02]  /*03e0*/  DADD R16, R8, -R4 ;  /* 0x0000000008107229 */ /* 0x000fc40000000804 */
[C-C-:B------:R-:W-:Y:S02]  /*03f0*/  DADD R8, R10.reuse, R6.reuse ;  /* 0x000000000a087229 */ /* 0x140fe40000000006 */
[----:B------:R-:W-:Y:S02]  /*0400*/  DADD R18, R10, -R6 ;  /* 0x000000000a127229 */ /* 0x000fe40000000806 */
[----:B------:R-:W-:Y:S02]  /*0410*/  DMUL R4, R14, UR6 ;  /* 0x000000060e047c28 */ /* 0x000fe40008000000 */
[----:B------:R-:W-:Y:S02]  /*0420*/  DMUL R16, R16, UR6 ;  /* 0x0000000610107c28 */ /* 0x000fe40008000000 */
[----:B------:R-:W-:Y:S02]  /*0430*/  DMUL R6, R8, UR6 ;  /* 0x0000000608067c28 */ /* 0x000fe40008000000 */
[----:B------:R-:W-:-:S05]  /*0440*/  DMUL R18, R18, UR6 ;  /* 0x0000000612127c28 */ /* 0x000fca0008000000 */
[----:B------:R-:W-:Y:S04]  /*0450*/  STG.E.128 desc[UR4][R2.64], R4 ;  /* 0x0000000402007986 */ /* 0x000fe8000c101d04 */
[----:B------:R-:W-:Y:S01]  /*0460*/  STG.E.128 desc[UR4][R12.64], R16 ;  /* 0x000000100c007986 */ /* 0x000fe2000c101d04 */
[----:B------:R-:W-:Y:S05]  /*0470*/  EXIT ;  /* 0x000000000000794d */ /* 0x000fea0003800000 */
.L_x_3:
        /* <DEDUP_REMOVED lines=16> */
.L_x_7:


//--------------------- .nv.shared.reserved.0     --------------------------
	.section	.nv.shared.reserved.0,"aw",@nobits
	.weak		__nv_reservedSMEM_offset_0_alias
	.size		__nv_reservedSMEM_offset_0_alias, 0, 64
	.other		__nv_reservedSMEM_offset_0_alias,@"STO_CUDA_RESERVED_SHARED STV_DEFAULT"
__nv_reservedSMEM_offset_0_alias:
	.zero		0
	.zero		64


//--------------------- .nv.constant0._Z10batch_initP7double2Piii --------------------------
	.section	.nv.constant0._Z10batch_initP7double2Piii,"a",@progbits
	.sectionflags	@""
	.align	4
.nv.constant0._Z10batch_initP7double2Piii:
	.zero		920


//--------------------- .nv.constant0._Z13batch_measureP7double2PdPiii --------------------------
	.section	.nv.constant0._Z13batch_measureP7double2PdPiii,"a",@progbits
	.sectionflags	@""
	.align	4
.nv.constant0._Z13batch_measureP7double2PdPiii:
	.zero		928


//--------------------- .nv.constant0._Z12batch_t_gateP7double2PiS1_ii --------------------------
	.section	.nv.constant0._Z12batch_t_gateP7double2PiS1_ii,"a",@progbits
	.sectionflags	@""
	.align	4
.nv.constant0._Z12batch_t_gateP7double2PiS1_ii:
	.zero		928


//--------------------- .nv.constant0._Z14batch_hadamardP7double2PiS1_ii --------------------------
	.section	.nv.constant0._Z14batch_hadamardP7double2PiS1_ii,"a",@progbits
	.sectionflags	@""
	.align	4
.nv.constant0._Z14batch_hadamardP7double2PiS1_ii:
	.zero		928


//--------------------- SYMBOLS --------------------------

	.type		.nv.reservedSmem.offset0,@object
	.size		.nv.reservedSmem.offset0,0x4
